	.headerflags	@"EF_CUDA_TEXMODE_UNIFIED EF_CUDA_64BIT_ADDRESS EF_CUDA_ACCELERATORS EF_CUDA_SM90 EF_CUDA_VIRTUAL_SM(EF_CUDA_SM90)"
	.elftype	@"ET_EXEC"


//--------------------- .nv.info                  --------------------------
	.section	.nv.info,"",@"SHT_CUDA_INFO"
	.align	4


	//----- nvinfo : EIATTR_REGCOUNT
	.align		4
        /*0000*/ 	.byte	0x04, 0x2f
        /*0002*/ 	.short	(.L_1 - .L_0)
	.align		4
.L_0:
        /*0004*/ 	.word	index@(triton_poi_fused_convolution_47)
        /*0008*/ 	.word	0x0000000c


	//----- nvinfo : EIATTR_MIN_STACK_SIZE
	.align		4
.L_1:
        /*000c*/ 	.byte	0x04, 0x12
        /*000e*/ 	.short	(.L_3 - .L_2)
	.align		4
.L_2:
        /*0010*/ 	.word	index@(triton_poi_fused_convolution_47)
        /*0014*/ 	.word	0x00000000


	//----- nvinfo : EIATTR_FRAME_SIZE
	.align		4
.L_3:
        /*0018*/ 	.byte	0x04, 0x11
        /*001a*/ 	.short	(.L_5 - .L_4)
	.align		4
.L_4:
        /*001c*/ 	.word	index@(triton_poi_fused_convolution_47)
        /*0020*/ 	.word	0x00000000


	//----- nvinfo : EIATTR_MIN_STACK_SIZE
	.align		4
.L_5:
        /*0024*/ 	.byte	0x04, 0x12
        /*0026*/ 	.short	(.L_7 - .L_6)
	.align		4
.L_6:
        /*0028*/ 	.word	index@(triton_poi_fused_convolution_47)
        /*002c*/ 	.word	0x00000000
.L_7:


//--------------------- .nv.info.triton_poi_fused_convolution_47 --------------------------
	.section	.nv.info.triton_poi_fused_convolution_47,"",@"SHT_CUDA_INFO"
	.sectionflags	@""
	.align	4


	//----- nvinfo : EIATTR_CUDA_API_VERSION
	.align		4
        /*0000*/ 	.byte	0x04, 0x37
        /*0002*/ 	.short	(.L_9 - .L_8)
.L_8:
        /*0004*/ 	.word	0x0000007c


	//----- nvinfo : EIATTR_KPARAM_INFO
	.align		4
.L_9:
        /*0008*/ 	.byte	0x04, 0x17
        /*000a*/ 	.short	(.L_11 - .L_10)
.L_10:
        /*000c*/ 	.word	0x00000000
        /*0010*/ 	.short	0x0002
        /*0012*/ 	.short	0x0010
        /*0014*/ 	.byte	0x00, 0xf0, 0x11, 0x00


	//----- nvinfo : EIATTR_KPARAM_INFO
	.align		4
.L_11:
        /*0018*/ 	.byte	0x04, 0x17
        /*001a*/ 	.short	(.L_13 - .L_12)
.L_12:
        /*001c*/ 	.word	0x00000000
        /*0020*/ 	.short	0x0001
        /*0022*/ 	.short	0x0008
        /*0024*/ 	.byte	0x00, 0xf4, 0x21, 0x00


	//----- nvinfo : EIATTR_KPARAM_INFO
	.align		4
.L_13:
        /*0028*/ 	.byte	0x04, 0x17
        /*002a*/ 	.short	(.L_15 - .L_14)
.L_14:
        /*002c*/ 	.word	0x00000000
        /*0030*/ 	.short	0x0000
        /*0032*/ 	.short	0x0000
        /*0034*/ 	.byte	0x00, 0xf4, 0x21, 0x00


	//----- nvinfo : EIATTR_SPARSE_MMA_MASK
	.align		4
.L_15:
        /*0038*/ 	.byte	0x03, 0x50
        /*003a*/ 	.short	0x0000


	//----- nvinfo : EIATTR_MAXREG_COUNT
	.align		4
        /*003c*/ 	.byte	0x03, 0x1b
        /*003e*/ 	.short	0x00ff


	//----- nvinfo : EIATTR_EXIT_INSTR_OFFSETS
	.align		4
        /*0040*/ 	.byte	0x04, 0x1c
        /*0042*/ 	.short	(.L_17 - .L_16)


	//   ....[0]....
.L_16:
        /*0044*/ 	.word	0x00000170


	//   ....[1]....
        /*0048*/ 	.word	0x00000190


	//----- nvinfo : EIATTR_REQNTID
	.align		4
.L_17:
        /*004c*/ 	.byte	0x04, 0x10
        /*004e*/ 	.short	(.L_19 - .L_18)
.L_18:
        /*0050*/ 	.word	0x00000080
        /*0054*/ 	.word	0x00000001
        /*0058*/ 	.word	0x00000001


	//----- nvinfo : EIATTR_CBANK_PARAM_SIZE
	.align		4
.L_19:
        /*005c*/ 	.byte	0x03, 0x19
        /*005e*/ 	.short	0x0014


	//----- nvinfo : EIATTR_PARAM_CBANK
	.align		4
        /*0060*/ 	.byte	0x04, 0x0a
        /*0062*/ 	.short	(.L_21 - .L_20)
	.align		4
.L_20:
        /*0064*/ 	.word	index@(.nv.constant0.triton_poi_fused_convolution_47)
        /*0068*/ 	.short	0x0210
        /*006a*/ 	.short	0x0014


	//----- nvinfo : EIATTR_SW_WAR
	.align		4
.L_21:
        /*006c*/ 	.byte	0x04, 0x36
        /*006e*/ 	.short	(.L_23 - .L_22)
.L_22:
        /*0070*/ 	.word	0x00000008
.L_23:


//--------------------- .nv.callgraph             --------------------------
	.section	.nv.callgraph,"",@"SHT_CUDA_CALLGRAPH"
	.align	4
	.sectionentsize	8
	.align		4
        /*0000*/ 	.word	0x00000000
	.align		4
        /*0004*/ 	.word	0xffffffff
	.align		4
        /*0008*/ 	.word	0x00000000
	.align		4
        /*000c*/ 	.word	0xfffffffe
	.align		4
        /*0010*/ 	.word	0x00000000
	.align		4
        /*0014*/ 	.word	0xfffffffd
	.align		4
        /*0018*/ 	.word	0x00000000
	.align		4
        /*001c*/ 	.word	0xfffffffc


//--------------------- .text.triton_poi_fused_convolution_47 --------------------------
	.section	.text.triton_poi_fused_convolution_47,"ax",@progbits
	.align	128
        .global         triton_poi_fused_convolution_47
        .type           triton_poi_fused_convolution_47,@function
        .size           triton_poi_fused_convolution_47,(.L_x_1 - triton_poi_fused_convolution_47)
        .other          triton_poi_fused_convolution_47,@"STO_CUDA_ENTRY STV_DEFAULT"
triton_poi_fused_convolution_47:
.text.triton_poi_fused_convolution_47:
[----:B------:R-:W0:Y:S02]  /*0000*/  LDC R1, c[0x0][0x28] ;  /* 0x00000a00ff017b82 */ /* 0x000e240000000800 */
[----:B------:R-:W1:Y:S01]  /*0010*/  S2R R0, SR_TID.X ;  /* 0x0000000000007919 */ /* 0x000e620000002100 */
[----:B------:R-:W2:Y:S01]  /*0020*/  LDC.64 R2, c[0x0][0x210] ;  /* 0x00008400ff027b82 */ /* 0x000ea20000000a00 */
[----:B------:R-:W-:Y:S01]  /*0030*/  ULDC.64 UR4, c[0x0][0x208] ;  /* 0x0000820000047ab9 */ /* 0x000fe20000000a00 */
[----:B------:R-:W3:Y:S06]  /*0040*/  S2R R7, SR_CTAID.X ;  /* 0x0000000000077919 */ /* 0x000eec0000002500 */
[----:B------:R-:W4:Y:S01]  /*0050*/  LDC.64 R4, c[0x0][0x218] ;  /* 0x00008600ff047b82 */ /* 0x000f220000000a00 */
[----:B-1----:R-:W-:Y:S01]  /*0060*/  IMAD.SHL.U32 R0, R0, 0x2, RZ ;  /* 0x0000000200007824 */ /* 0x002fe200078e00ff */
[----:B---3--:R-:W-:-:S04]  /*0070*/  SHF.R.S32.HI R6, RZ, 0x17, R7 ;  /* 0x00000017ff067819 */ /* 0x008fc80000011407 */
[----:B------:R-:W-:-:S05]  /*0080*/  LOP3.LUT R0, R0, 0xfe, RZ, 0xc0, !PT ;  /* 0x000000fe00007812 */ /* 0x000fca00078ec0ff */
[----:B------:R-:W-:Y:S01]  /*0090*/  IMAD R7, R7, 0x100, R0 ;  /* 0x0000010007077824 */ /* 0x000fe200078e0200 */
[----:B------:R-:W-:-:S03]  /*00a0*/  SGXT R0, R6, 0x1 ;  /* 0x000000010600781a */ /* 0x000fc60000000200 */
[C---:B--2---:R-:W-:Y:S01]  /*00b0*/  IMAD.WIDE R2, R7.reuse, 0x4, R2 ;  /* 0x0000000407027825 */ /* 0x044fe200078e0202 */
[----:B------:R-:W-:Y:S02]  /*00c0*/  LEA.HI R0, R0, R7, RZ, 0x5 ;  /* 0x0000000700007211 */ /* 0x000fe400078f28ff */
[----:B------:R-:W-:Y:S02]  /*00d0*/  ISETP.GE.AND P0, PT, R7, 0x480, PT ;  /* 0x000004800700780c */ /* 0x000fe40003f06270 */
[----:B------:R-:W-:-:S05]  /*00e0*/  LOP3.LUT R0, R0, 0xffffffe0, RZ, 0xc0, !PT ;  /* 0xffffffe000007812 */ /* 0x000fca00078ec0ff */
[----:B------:R-:W-:Y:S01]  /*00f0*/  IMAD.IADD R9, R7, 0x1, -R0 ;  /* 0x0000000107097824 */ /* 0x000fe200078e0a00 */
[----:B------:R-:W-:-:S03]  /*0100*/  CS2R R6, SRZ ;  /* 0x0000000000067805 */ /* 0x000fc6000001ff00 */
[----:B----4-:R-:W-:Y:S01]  /*0110*/  IMAD.WIDE R4, R9, 0x4, R4 ;  /* 0x0000000409047825 */ /* 0x010fe200078e0204 */
[----:B------:R-:W-:Y:S02]  /*0120*/  CS2R R8, SRZ ;  /* 0x0000000000087805 */ /* 0x000fe4000001ff00 */
[----:B------:R-:W2:Y:S04]  /*0130*/  @!P0 LDG.E.64 R6, desc[UR4][R2.64] ;  /* 0x0000000402068981 */ /* 0x000ea8000c1e1b00 */
[----:B------:R-:W2:Y:S02]  /*0140*/  @!P0 LDG.E.EL.64 R8, desc[UR4][R4.64] ;  /* 0x0000000404088981 */ /* 0x000ea4000c2e1b00 */
[----:B--2---:R-:W-:Y:S01]  /*0150*/  FADD R6, R8, R6 ;  /* 0x0000000608067221 */ /* 0x004fe20000000000 */
[----:B------:R-:W-:Y:S01]  /*0160*/  FADD R7, R9, R7 ;  /* 0x0000000709077221 */ /* 0x000fe20000000000 */
[----:B------:R-:W-:Y:S06]  /*0170*/  @P0 EXIT ;  /* 0x000000000000094d */ /* 0x000fec0003800000 */
[----:B------:R-:W-:Y:S01]  /*0180*/  STG.E.64 desc[UR4][R2.64], R6 ;  /* 0x0000000602007986 */ /* 0x000fe2000c101b04 */
[----:B------:R-:W-:Y:S05]  /*0190*/  EXIT ;  /* 0x000000000000794d */ /* 0x000fea0003800000 */
.L_x_0:
[----:B------:R-:W-:-:S00]  /*01a0*/  BRA `(.L_x_0) ;  /* 0xfffffffc00fc7947 */ /* 0x000fc0000383ffff */
[----:B------:R-:W-:-:S00]  /*01b0*/  NOP ;  /* 0x0000000000007918 */ /* 0x000fc00000000000 */
        /* <DEDUP_REMOVED lines=12> */
.L_x_1:


//--------------------- .nv.constant0.triton_poi_fused_convolution_47 --------------------------
	.section	.nv.constant0.triton_poi_fused_convolution_47,"a",@progbits
	.sectionflags	@""
	.align	4
.nv.constant0.triton_poi_fused_convolution_47:
	.zero		548
